	.headerflags	@"EF_CUDA_TEXMODE_UNIFIED EF_CUDA_64BIT_ADDRESS EF_CUDA_ACCELERATORS EF_CUDA_SM90 EF_CUDA_VIRTUAL_SM(EF_CUDA_SM90)"
	.elftype	@"ET_EXEC"


//--------------------- .nv.info                  --------------------------
	.section	.nv.info,"",@"SHT_CUDA_INFO"
	.align	4


	//----- nvinfo : EIATTR_REGCOUNT
	.align		4
        /*0000*/ 	.byte	0x04, 0x2f
        /*0002*/ 	.short	(.L_3 - .L_2)
	.align		4
.L_2:
        /*0004*/ 	.word	index@(triton_poi_fused__native_batch_norm_legit_no_training_mean_native_batch_norm_backward_26)
        /*0008*/ 	.word	0x0000001d


	//----- nvinfo : EIATTR_MIN_STACK_SIZE
	.align		4
.L_3:
        /*000c*/ 	.byte	0x04, 0x12
        /*000e*/ 	.short	(.L_5 - .L_4)
	.align		4
.L_4:
        /*0010*/ 	.word	index@(triton_poi_fused__native_batch_norm_legit_no_training_mean_native_batch_norm_backward_26)
        /*0014*/ 	.word	0x00000000


	//----- nvinfo : EIATTR_FRAME_SIZE
	.align		4
.L_5:
        /*0018*/ 	.byte	0x04, 0x11
        /*001a*/ 	.short	(.L_7 - .L_6)
	.align		4
.L_6:
        /*001c*/ 	.word	index@(triton_poi_fused__native_batch_norm_legit_no_training_mean_native_batch_norm_backward_26)
        /*0020*/ 	.word	0x00000000


	//----- nvinfo : EIATTR_MIN_STACK_SIZE
	.align		4
.L_7:
        /*0024*/ 	.byte	0x04, 0x12
        /*0026*/ 	.short	(.L_9 - .L_8)
	.align		4
.L_8:
        /*0028*/ 	.word	index@(triton_poi_fused__native_batch_norm_legit_no_training_mean_native_batch_norm_backward_26)
        /*002c*/ 	.word	0x00000000
.L_9:


//--------------------- .nv.info.triton_poi_fused__native_batch_norm_legit_no_training_mean_native_batch_norm_backward_26 --------------------------
	.section	.nv.info.triton_poi_fused__native_batch_norm_legit_no_training_mean_native_batch_norm_backward_26,"",@"SHT_CUDA_INFO"
	.sectionflags	@""
	.align	4


	//----- nvinfo : EIATTR_CUDA_API_VERSION
	.align		4
        /*0000*/ 	.byte	0x04, 0x37
        /*0002*/ 	.short	(.L_11 - .L_10)
.L_10:
        /*0004*/ 	.word	0x0000007c


	//----- nvinfo : EIATTR_KPARAM_INFO
	.align		4
.L_11:
        /*0008*/ 	.byte	0x04, 0x17
        /*000a*/ 	.short	(.L_13 - .L_12)
.L_12:
        /*000c*/ 	.word	0x00000000
        /*0010*/ 	.short	0x0007
        /*0012*/ 	.short	0x0038
        /*0014*/ 	.byte	0x00, 0xf0, 0x11, 0x00


	//----- nvinfo : EIATTR_KPARAM_INFO
	.align		4
.L_13:
        /*0018*/ 	.byte	0x04, 0x17
        /*001a*/ 	.short	(.L_15 - .L_14)
.L_14:
        /*001c*/ 	.word	0x00000000
        /*0020*/ 	.short	0x0006
        /*0022*/ 	.short	0x0030
        /*0024*/ 	.byte	0x00, 0xf4, 0x21, 0x00


	//----- nvinfo : EIATTR_KPARAM_INFO
	.align		4
.L_15:
        /*0028*/ 	.byte	0x04, 0x17
        /*002a*/ 	.short	(.L_17 - .L_16)
.L_16:
        /*002c*/ 	.word	0x00000000
        /*0030*/ 	.short	0x0005
        /*0032*/ 	.short	0x0028
        /*0034*/ 	.byte	0x00, 0xf4, 0x21, 0x00


	//----- nvinfo : EIATTR_KPARAM_INFO
	.align		4
.L_17:
        /*0038*/ 	.byte	0x04, 0x17
        /*003a*/ 	.short	(.L_19 - .L_18)
.L_18:
        /*003c*/ 	.word	0x00000000
        /*0040*/ 	.short	0x0004
        /*0042*/ 	.short	0x0020
        /*0044*/ 	.byte	0x00, 0xf4, 0x21, 0x00


	//----- nvinfo : EIATTR_KPARAM_INFO
	.align		4
.L_19:
        /*0048*/ 	.byte	0x04, 0x17
        /*004a*/ 	.short	(.L_21 - .L_20)
.L_20:
        /*004c*/ 	.word	0x00000000
        /*0050*/ 	.short	0x0003
        /*0052*/ 	.short	0x0018
        /*0054*/ 	.byte	0x00, 0xf4, 0x21, 0x00


	//----- nvinfo : EIATTR_KPARAM_INFO
	.align		4
.L_21:
        /*0058*/ 	.byte	0x04, 0x17
        /*005a*/ 	.short	(.L_23 - .L_22)
.L_22:
        /*005c*/ 	.word	0x00000000
        /*0060*/ 	.short	0x0002
        /*0062*/ 	.short	0x0010
        /*0064*/ 	.byte	0x00, 0xf4, 0x21, 0x00


	//----- nvinfo : EIATTR_KPARAM_INFO
	.align		4
.L_23:
        /*0068*/ 	.byte	0x04, 0x17
        /*006a*/ 	.short	(.L_25 - .L_24)
.L_24:
        /*006c*/ 	.word	0x00000000
        /*0070*/ 	.short	0x0001
        /*0072*/ 	.short	0x0008
        /*0074*/ 	.byte	0x00, 0xf4, 0x21, 0x00


	//----- nvinfo : EIATTR_KPARAM_INFO
	.align		4
.L_25:
        /*0078*/ 	.byte	0x04, 0x17
        /*007a*/ 	.short	(.L_27 - .L_26)
.L_26:
        /*007c*/ 	.word	0x00000000
        /*0080*/ 	.short	0x0000
        /*0082*/ 	.short	0x0000
        /*0084*/ 	.byte	0x00, 0xf4, 0x21, 0x00


	//----- nvinfo : EIATTR_SPARSE_MMA_MASK
	.align		4
.L_27:
        /*0088*/ 	.byte	0x03, 0x50
        /*008a*/ 	.short	0x0000


	//----- nvinfo : EIATTR_MAXREG_COUNT
	.align		4
        /*008c*/ 	.byte	0x03, 0x1b
        /*008e*/ 	.short	0x00ff


	//----- nvinfo : EIATTR_EXIT_INSTR_OFFSETS
	.align		4
        /*0090*/ 	.byte	0x04, 0x1c
        /*0092*/ 	.short	(.L_29 - .L_28)


	//   ....[0]....
.L_28:
        /*0094*/ 	.word	0x00000530


	//   ....[1]....
        /*0098*/ 	.word	0x00000550


	//----- nvinfo : EIATTR_REQNTID
	.align		4
.L_29:
        /*009c*/ 	.byte	0x04, 0x10
        /*009e*/ 	.short	(.L_31 - .L_30)
.L_30:
        /*00a0*/ 	.word	0x00000080
        /*00a4*/ 	.word	0x00000001
        /*00a8*/ 	.word	0x00000001


	//----- nvinfo : EIATTR_CBANK_PARAM_SIZE
	.align		4
.L_31:
        /*00ac*/ 	.byte	0x03, 0x19
        /*00ae*/ 	.short	0x003c


	//----- nvinfo : EIATTR_PARAM_CBANK
	.align		4
        /*00b0*/ 	.byte	0x04, 0x0a
        /*00b2*/ 	.short	(.L_33 - .L_32)
	.align		4
.L_32:
        /*00b4*/ 	.word	index@(.nv.constant0.triton_poi_fused__native_batch_norm_legit_no_training_mean_native_batch_norm_backward_26)
        /*00b8*/ 	.short	0x0210
        /*00ba*/ 	.short	0x003c


	//----- nvinfo : EIATTR_SW_WAR
	.align		4
.L_33:
        /*00bc*/ 	.byte	0x04, 0x36
        /*00be*/ 	.short	(.L_35 - .L_34)
.L_34:
        /*00c0*/ 	.word	0x00000008
.L_35:


//--------------------- .nv.callgraph             --------------------------
	.section	.nv.callgraph,"",@"SHT_CUDA_CALLGRAPH"
	.align	4
	.sectionentsize	8
	.align		4
        /*0000*/ 	.word	0x00000000
	.align		4
        /*0004*/ 	.word	0xffffffff
	.align		4
        /*0008*/ 	.word	0x00000000
	.align		4
        /*000c*/ 	.word	0xfffffffe
	.align		4
        /*0010*/ 	.word	0x00000000
	.align		4
        /*0014*/ 	.word	0xfffffffd
	.align		4
        /*0018*/ 	.word	0x00000000
	.align		4
        /*001c*/ 	.word	0xfffffffc


//--------------------- .nv.constant4             --------------------------
	.section	.nv.constant4,"a",@progbits
	.align	8
	.align		8
.nv.constant4:
        /*0000*/ 	.dword	_$_str
	.align		8
        /*0008*/ 	.dword	_$_str_$_2


//--------------------- .text.triton_poi_fused__native_batch_norm_legit_no_training_mean_native_batch_norm_backward_26 --------------------------
	.section	.text.triton_poi_fused__native_batch_norm_legit_no_training_mean_native_batch_norm_backward_26,"ax",@progbits
	.align	128
        .global         triton_poi_fused__native_batch_norm_legit_no_training_mean_native_batch_norm_backward_26
        .type           triton_poi_fused__native_batch_norm_legit_no_training_mean_native_batch_norm_backward_26,@function
        .size           triton_poi_fused__native_batch_norm_legit_no_training_mean_native_batch_norm_backward_26,(.L_x_1 - triton_poi_fused__native_batch_norm_legit_no_training_mean_native_batch_norm_backward_26)
        .other          triton_poi_fused__native_batch_norm_legit_no_training_mean_native_batch_norm_backward_26,@"STO_CUDA_ENTRY STV_DEFAULT"
triton_poi_fused__native_batch_norm_legit_no_training_mean_native_batch_norm_backward_26:
.text.triton_poi_fused__native_batch_norm_legit_no_training_mean_native_batch_norm_backward_26:
[----:B------:R-:W0:Y:S01]  /*0000*/  LDC R1, c[0x0][0x28] ;  /* 0x00000a00ff017b82 */ /* 0x000e220000000800 */
[----:B------:R-:W1:Y:S07]  /*0010*/  S2R R0, SR_TID.X ;  /* 0x0000000000007919 */ /* 0x000e6e0000002100 */
[----:B------:R-:W2:Y:S01]  /*0020*/  LDC.64 R2, c[0x0][0x220] ;  /* 0x00008800ff027b82 */ /* 0x000ea20000000a00 */
[----:B------:R-:W-:Y:S01]  /*0030*/  CS2R R10, SRZ ;  /* 0x00000000000a7805 */ /* 0x000fe2000001ff00 */
[----:B------:R-:W-:Y:S01]  /*0040*/  ULDC.64 UR4, c[0x0][0x208] ;  /* 0x0000820000047ab9 */ /* 0x000fe20000000a00 */
[----:B------:R-:W3:Y:S05]  /*0050*/  S2R R5, SR_CTAID.X ;  /* 0x0000000000057919 */ /* 0x000eea0000002500 */
[----:B------:R-:W4:Y:S01]  /*0060*/  LDC.64 R18, c[0x0][0x210] ;  /* 0x00008400ff127b82 */ /* 0x000f220000000a00 */
[----:B------:R-:W-:-:S07]  /*0070*/  CS2R R8, SRZ ;  /* 0x0000000000087805 */ /* 0x000fce000001ff00 */
[----:B------:R-:W5:Y:S08]  /*0080*/  LDC.64 R16, c[0x0][0x218] ;  /* 0x00008600ff107b82 */ /* 0x000f700000000a00 */
[----:B------:R-:W5:Y:S01]  /*0090*/  LDC.64 R20, c[0x0][0x228] ;  /* 0x00008a00ff147b82 */ /* 0x000f620000000a00 */
[----:B-1----:R-:W-:-:S07]  /*00a0*/  SHF.L.U32 R0, R0, 0x1, RZ ;  /* 0x0000000100007819 */ /* 0x002fce00000006ff */
[----:B------:R-:W1:Y:S01]  /*00b0*/  LDC.64 R12, c[0x0][0x230] ;  /* 0x00008c00ff0c7b82 */ /* 0x000e620000000a00 */
[----:B---3--:R-:W-:Y:S02]  /*00c0*/  SHF.R.S32.HI R4, RZ, 0x17, R5 ;  /* 0x00000017ff047819 */ /* 0x008fe40000011405 */
[----:B------:R-:W-:Y:S02]  /*00d0*/  LOP3.LUT R0, R0, 0xfe, RZ, 0xc0, !PT ;  /* 0x000000fe00007812 */ /* 0x000fe400078ec0ff */
[----:B------:R-:W-:Y:S02]  /*00e0*/  SGXT R4, R4, 0x1 ;  /* 0x000000010404781a */ /* 0x000fe40000000200 */
[----:B------:R-:W-:-:S04]  /*00f0*/  LEA R5, R5, R0, 0x8 ;  /* 0x0000000005057211 */ /* 0x000fc800078e40ff */
[----:B------:R-:W-:Y:S02]  /*0100*/  LEA.HI R4, R4, R5, RZ, 0x7 ;  /* 0x0000000504047211 */ /* 0x000fe400078f38ff */
[----:B------:R-:W-:Y:S02]  /*0110*/  ISETP.GE.AND P4, PT, R5, 0x200, PT ;  /* 0x000002000500780c */ /* 0x000fe40003f86270 */
[----:B------:R-:W-:-:S04]  /*0120*/  LOP3.LUT R4, R4, 0xffffff80, RZ, 0xc0, !PT ;  /* 0xffffff8004047812 */ /* 0x000fc800078ec0ff */
[----:B------:R-:W-:-:S05]  /*0130*/  IADD3 R23, R5, -R4, RZ ;  /* 0x8000000405177210 */ /* 0x000fca0007ffe0ff */
[----:B--2---:R-:W-:-:S05]  /*0140*/  IMAD.WIDE R2, R23, 0x4, R2 ;  /* 0x0000000417027825 */ /* 0x004fca00078e0202 */
[----:B------:R2:W3:Y:S01]  /*0150*/  @!P4 LDG.E.EL.64 R10, desc[UR4][R2.64] ;  /* 0x00000004020ac981 */ /* 0x0004e2000c2e1b00 */
[----:B------:R-:W-:Y:S01]  /*0160*/  SHF.L.U32 R7, R5, 0x2, RZ ;  /* 0x0000000205077819 */ /* 0x000fe200000006ff */
[----:B------:R-:W-:-:S04]  /*0170*/  HFMA2.MMA R4, -RZ, RZ, 0, 0 ;  /* 0x00000000ff047435 */ /* 0x000fc800000001ff */
[----:B----4-:R-:W-:Y:S01]  /*0180*/  IMAD.WIDE R18, R7, 0x4, R18 ;  /* 0x0000000407127825 */ /* 0x010fe200078e0212 */
[----:B------:R-:W-:Y:S02]  /*0190*/  CS2R R6, SRZ ;  /* 0x0000000000067805 */ /* 0x000fe4000001ff00 */
[----:B--2---:R-:W-:Y:S02]  /*01a0*/  CS2R R2, SRZ ;  /* 0x0000000000027805 */ /* 0x004fe4000001ff00 */
[----:B------:R-:W2:Y:S04]  /*01b0*/  @!P4 LDG.E.EL R8, desc[UR4][R18.64] ;  /* 0x000000041208c981 */ /* 0x000ea8000c2e1900 */
[----:B------:R-:W4:Y:S04]  /*01c0*/  @!P4 LDG.E.EL R9, desc[UR4][R18.64+0x10] ;  /* 0x000010041209c981 */ /* 0x000f28000c2e1900 */
[----:B------:R-:W2:Y:S04]  /*01d0*/  @!P4 LDG.E.EL R7, desc[UR4][R18.64+0x4] ;  /* 0x000004041207c981 */ /* 0x000ea8000c2e1900 */
[----:B------:R-:W4:Y:S01]  /*01e0*/  @!P4 LDG.E.EL R6, desc[UR4][R18.64+0x14] ;  /* 0x000014041206c981 */ /* 0x000f22000c2e1900 */
[----:B------:R-:W-:-:S03]  /*01f0*/  MOV R0, RZ ;  /* 0x000000ff00007202 */ /* 0x000fc60000000f00 */
[----:B------:R-:W4:Y:S01]  /*0200*/  @!P4 LDG.E.EL R3, desc[UR4][R18.64+0x8] ;  /* 0x000008041203c981 */ /* 0x000f22000c2e1900 */
[----:B------:R-:W-:-:S03]  /*0210*/  CS2R R14, SRZ ;  /* 0x00000000000e7805 */ /* 0x000fc6000001ff00 */
[----:B------:R-:W4:Y:S01]  /*0220*/  @!P4 LDG.E.EL R4, desc[UR4][R18.64+0x18] ;  /* 0x000018041204c981 */ /* 0x000f22000c2e1900 */
[----:B-----5:R-:W-:-:S03]  /*0230*/  IMAD.WIDE R24, R23, 0x4, R16 ;  /* 0x0000000417187825 */ /* 0x020fc600078e0210 */
[----:B------:R-:W5:Y:S04]  /*0240*/  @!P4 LDG.E.EL R2, desc[UR4][R18.64+0x1c] ;  /* 0x00001c041202c981 */ /* 0x000f68000c2e1900 */
[----:B------:R-:W5:Y:S01]  /*0250*/  @!P4 LDG.E.EL R0, desc[UR4][R18.64+0xc] ;  /* 0x00000c041200c981 */ /* 0x000f62000c2e1900 */
[C---:B0-----:R-:W-:Y:S01]  /*0260*/  IMAD.WIDE R16, R23.reuse, 0x4, R20 ;  /* 0x0000000417107825 */ /* 0x041fe200078e0214 */
[----:B------:R-:W-:Y:S02]  /*0270*/  CS2R R20, SRZ ;  /* 0x0000000000147805 */ /* 0x000fe4000001ff00 */
[----:B------:R-:W5:Y:S01]  /*0280*/  @!P4 LDG.E.EL.64 R14, desc[UR4][R24.64] ;  /* 0x00000004180ec981 */ /* 0x000f62000c2e1b00 */
[----:B-1----:R-:W-:Y:S01]  /*0290*/  IMAD.WIDE R12, R23, 0x4, R12 ;  /* 0x00000004170c7825 */ /* 0x002fe200078e020c */
[----:B------:R-:W-:-:S02]  /*02a0*/  CS2R R22, SRZ ;  /* 0x0000000000167805 */ /* 0x000fc4000001ff00 */
[----:B------:R0:W5:Y:S04]  /*02b0*/  @!P4 LDG.E.EL.64 R20, desc[UR4][R16.64] ;  /* 0x000000041014c981 */ /* 0x000168000c2e1b00 */
[----:B------:R1:W5:Y:S01]  /*02c0*/  @!P4 LDG.E.EL.64 R22, desc[UR4][R12.64] ;  /* 0x000000040c16c981 */ /* 0x000362000c2e1b00 */
[----:B0-----:R-:W-:Y:S01]  /*02d0*/  HFMA2.MMA R17, -RZ, RZ, 1.625, 0 ;  /* 0x3e800000ff117435 */ /* 0x001fe200000001ff */
[----:B---3--:R-:W-:Y:S01]  /*02e0*/  FADD R26, R10, 9.9999997473787516356e-06 ;  /* 0x3727c5ac0a1a7421 */ /* 0x008fe20000000000 */
[----:B------:R-:W-:-:S03]  /*02f0*/  FADD R11, R11, 9.9999997473787516356e-06 ;  /* 0x3727c5ac0b0b7421 */ /* 0x000fc60000000000 */
[----:B------:R-:W0:Y:S08]  /*0300*/  MUFU.SQRT R10, R26 ;  /* 0x0000001a000a7308 */ /* 0x000e300000002000 */
[----:B------:R-:W3:Y:S01]  /*0310*/  MUFU.SQRT R18, R11 ;  /* 0x0000000b00127308 */ /* 0x000ee20000002000 */
[C---:B0-----:R-:W-:Y:S01]  /*0320*/  FSETP.GT.AND P0, PT, R10.reuse, 8.50705917302346158658e+37, PT ;  /* 0x7e8000000a00780b */ /* 0x041fe20003f04000 */
[----:B--2---:R-:W-:Y:S01]  /*0330*/  FADD R8, R7, R8 ;  /* 0x0000000807087221 */ /* 0x004fe20000000000 */
[----:B------:R-:W-:Y:S01]  /*0340*/  FSETP.GEU.AND P2, PT, R10, 1.175494350822287508e-38, PT ;  /* 0x008000000a00780b */ /* 0x000fe20003f4e000 */
[----:B----4-:R-:W-:Y:S01]  /*0350*/  FADD R9, R6, R9 ;  /* 0x0000000906097221 */ /* 0x010fe20000000000 */
[----:B-1----:R-:W-:Y:S01]  /*0360*/  FSEL R13, R17, 1, P0 ;  /* 0x3f800000110d7808 */ /* 0x002fe20000000000 */
[----:B------:R-:W0:Y:S01]  /*0370*/  LDC.64 R6, c[0x0][0x238] ;  /* 0x00008e00ff067b82 */ /* 0x000e220000000a00 */
[----:B---3--:R-:W-:Y:S01]  /*0380*/  FSETP.GT.AND P1, PT, R18, 8.50705917302346158658e+37, PT ;  /* 0x7e8000001200780b */ /* 0x008fe20003f24000 */
[----:B------:R-:W-:Y:S01]  /*0390*/  FADD R3, R8, R3 ;  /* 0x0000000308037221 */ /* 0x000fe20000000000 */
[----:B------:R-:W-:Y:S01]  /*03a0*/  FSETP.GEU.AND P3, PT, R18, 1.175494350822287508e-38, PT ;  /* 0x008000001200780b */ /* 0x000fe20003f6e000 */
[----:B------:R-:W-:-:S04]  /*03b0*/  FADD R11, R9, R4 ;  /* 0x00000004090b7221 */ /* 0x000fc80000000000 */
[----:B------:R-:W-:Y:S01]  /*03c0*/  @P0 FMUL R10, R10, 0.25 ;  /* 0x3e8000000a0a0820 */ /* 0x000fe20000400000 */
[----:B------:R-:W-:Y:S01]  /*03d0*/  FSEL R17, R17, 1, P1 ;  /* 0x3f80000011117808 */ /* 0x000fe20000800000 */
[----:B------:R-:W1:Y:S01]  /*03e0*/  LDC.64 R8, c[0x0][0x240] ;  /* 0x00009000ff087b82 */ /* 0x000e620000000a00 */
[----:B-----5:R-:W-:Y:S01]  /*03f0*/  FADD R2, R11, R2 ;  /* 0x000000020b027221 */ /* 0x020fe20000000000 */
[----:B------:R-:W-:Y:S01]  /*0400*/  @!P2 FMUL R10, R10, 16777216 ;  /* 0x4b8000000a0aa820 */ /* 0x000fe20000400000 */
[----:B------:R-:W-:Y:S01]  /*0410*/  @!P2 FMUL R13, R13, 16777216 ;  /* 0x4b8000000d0da820 */ /* 0x000fe20000400000 */
[----:B------:R-:W-:Y:S01]  /*0420*/  FADD R3, R3, R0 ;  /* 0x0000000003037221 */ /* 0x000fe20000000000 */
[----:B------:R-:W-:-:S03]  /*0430*/  @P1 FMUL R18, R18, 0.25 ;  /* 0x3e80000012121820 */ /* 0x000fc60000400000 */
[----:B------:R-:W2:Y:S01]  /*0440*/  MUFU.RCP R10, R10 ;  /* 0x0000000a000a7308 */ /* 0x000ea20000001000 */
[----:B------:R-:W-:Y:S01]  /*0450*/  @!P3 FMUL R17, R17, 16777216 ;  /* 0x4b8000001111b820 */ /* 0x000fe20000400000 */
[----:B------:R-:W-:Y:S01]  /*0460*/  @!P3 FMUL R18, R18, 16777216 ;  /* 0x4b8000001212b820 */ /* 0x000fe20000400000 */
[----:B------:R-:W-:Y:S01]  /*0470*/  FFMA R15, R2, 0.25, -R15 ;  /* 0x3e800000020f7823 */ /* 0x000fe2000000080f */
[----:B------:R-:W-:Y:S01]  /*0480*/  FFMA R14, R3, 0.25, -R14 ;  /* 0x3e800000030e7823 */ /* 0x000fe2000000080e */
[----:B0-----:R-:W-:-:S03]  /*0490*/  IMAD.WIDE R6, R5, 0x4, R6 ;  /* 0x0000000405067825 */ /* 0x001fc600078e0206 */
[----:B------:R-:W0:Y:S01]  /*04a0*/  MUFU.RCP R18, R18 ;  /* 0x0000001200127308 */ /* 0x000e220000001000 */
[----:B--2---:R-:W-:Y:S01]  /*04b0*/  FMUL R13, R10, R13 ;  /* 0x0000000d0a0d7220 */ /* 0x004fe20000400000 */
[----:B-1----:R-:W-:-:S04]  /*04c0*/  IMAD.WIDE R8, R5, 0x4, R8 ;  /* 0x0000000405087825 */ /* 0x002fc800078e0208 */
[----:B------:R-:W-:Y:S01]  /*04d0*/  FMUL R13, R14, R13 ;  /* 0x0000000d0e0d7220 */ /* 0x000fe20000400000 */
[----:B0-----:R-:W-:-:S03]  /*04e0*/  FMUL R18, R18, R17 ;  /* 0x0000001112127220 */ /* 0x001fc60000400000 */
[----:B------:R-:W-:Y:S01]  /*04f0*/  FFMA R20, R13, R20, R22 ;  /* 0x000000140d147223 */ /* 0x000fe20000000016 */
[----:B------:R-:W-:-:S04]  /*0500*/  FMUL R18, R15, R18 ;  /* 0x000000120f127220 */ /* 0x000fc80000400000 */
[----:B------:R-:W-:-:S05]  /*0510*/  FFMA R21, R18, R21, R23 ;  /* 0x0000001512157223 */ /* 0x000fca0000000017 */
[----:B------:R0:W-:Y:S02]  /*0520*/  @!P4 STG.E.64 desc[UR4][R6.64], R20 ;  /* 0x000000140600c986 */ /* 0x0001e4000c101b04 */
[----:B0-----:R-:W-:Y:S05]  /*0530*/  @P4 EXIT ;  /* 0x000000000000494d */ /* 0x001fea0003800000 */
[----:B------:R-:W-:Y:S01]  /*0540*/  STG.E.64 desc[UR4][R8.64], R14 ;  /* 0x0000000e08007986 */ /* 0x000fe2000c101b04 */
[----:B------:R-:W-:Y:S05]  /*0550*/  EXIT ;  /* 0x000000000000794d */ /* 0x000fea0003800000 */
.L_x_0:
[----:B------:R-:W-:-:S00]  /*0560*/  BRA `(.L_x_0) ;  /* 0xfffffffc00fc7947 */ /* 0x000fc0000383ffff */
[----:B------:R-:W-:-:S00]  /*0570*/  NOP ;  /* 0x0000000000007918 */ /* 0x000fc00000000000 */
        /* <DEDUP_REMOVED lines=8> */
.L_x_1:


//--------------------- .nv.global.init           --------------------------
	.section	.nv.global.init,"aw",@progbits
.nv.global.init:
	.type		_$_str,@object
	.size		_$_str,(_$_str_$_2 - _$_str)
_$_str:
        /*0000*/ 	.byte	0x5f, 0x5f, 0x43, 0x55, 0x44, 0x41, 0x5f, 0x46, 0x54, 0x5a, 0x00
	.type		_$_str_$_2,@object
	.size		_$_str_$_2,(.L_1 - _$_str_$_2)
_$_str_$_2:
        /*000b*/ 	.byte	0x5f, 0x5f, 0x43, 0x55, 0x44, 0x41, 0x5f, 0x50, 0x52, 0x45, 0x43, 0x5f, 0x53, 0x51, 0x52, 0x54
        /*001b*/ 	.byte	0x00
.L_1:


//--------------------- .nv.constant0.triton_poi_fused__native_batch_norm_legit_no_training_mean_native_batch_norm_backward_26 --------------------------
	.section	.nv.constant0.triton_poi_fused__native_batch_norm_legit_no_training_mean_native_batch_norm_backward_26,"a",@progbits
	.sectionflags	@""
	.align	4
.nv.constant0.triton_poi_fused__native_batch_norm_legit_no_training_mean_native_batch_norm_backward_26:
	.zero		588
